//
// Generated by NVIDIA NVVM Compiler
//
// Compiler Build ID: CL-36424714
// Cuda compilation tools, release 13.0, V13.0.88
// Based on NVVM 20.0.0
//

.version 9.0
.target sm_100
.address_size 64

	// .globl	_Z22math_divergence_kerneliPxi
// _ZZ20bank_conflict_kerneliPxiE6s_data has been demoted

.visible .entry _Z22math_divergence_kerneliPxi(
	.param .u32 _Z22math_divergence_kerneliPxi_param_0,
	.param .u64 .ptr .align 1 _Z22math_divergence_kerneliPxi_param_1,
	.param .u32 _Z22math_divergence_kerneliPxi_param_2
)
{
	.local .align 4 .b8 	__local_depot0[4];
	.reg .b64 	%SP;
	.reg .b64 	%SPL;
	.reg .pred 	%p<17>;
	.reg .b32 	%r<30>;
	.reg .b32 	%f<42>;
	.reg .b64 	%rd<10>;

	mov.u64 	%SPL, __local_depot0;
	ld.param.u32 	%r18, [_Z22math_divergence_kerneliPxi_param_0];
	ld.param.u64 	%rd3, [_Z22math_divergence_kerneliPxi_param_1];
	ld.param.u32 	%r17, [_Z22math_divergence_kerneliPxi_param_2];
	mov.u32 	%r1, %tid.x;
	setp.eq.s32 	%p1, %r1, 0;
	add.s32 	%r19, %r1, 1;
	cvt.rn.f32.u32 	%f15, %r19;
	selp.f32 	%f41, 0f00000000, %f15, %p1;
	// begin inline asm
	mov.u64 	%rd4, %clock64;
	// end inline asm
	setp.eq.s32 	%p2, %r18, 0;
	@%p2 bra 	$L__BB0_8;
	setp.lt.s32 	%p3, %r17, 1;
	@%p3 bra 	$L__BB0_15;
	and.b32  	%r2, %r1, 1;
	and.b32  	%r3, %r17, 3;
	setp.lt.u32 	%p4, %r17, 4;
	@%p4 bra 	$L__BB0_5;
	and.b32  	%r20, %r17, 2147483644;
	neg.s32 	%r27, %r20;
$L__BB0_4:
	.pragma "nounroll";
	setp.eq.s32 	%p5, %r2, 0;
	add.f32 	%f17, %f41, 0f40000000;
	mul.f32 	%f18, %f41, 0f3F8147AE;
	add.f32 	%f19, %f17, 0f40000000;
	mul.f32 	%f20, %f18, 0f3F8147AE;
	add.f32 	%f21, %f19, 0f40000000;
	mul.f32 	%f22, %f20, 0f3F8147AE;
	add.f32 	%f23, %f21, 0f40000000;
	mul.f32 	%f24, %f22, 0f3F8147AE;
	selp.f32 	%f41, %f23, %f24, %p5;
	add.s32 	%r27, %r27, 4;
	setp.eq.s32 	%p6, %r27, 0;
	@%p6 bra 	$L__BB0_5;
	bra.uni 	$L__BB0_4;
$L__BB0_5:
	setp.eq.s32 	%p7, %r3, 0;
	@%p7 bra 	$L__BB0_15;
	neg.s32 	%r29, %r3;
$L__BB0_7:
	.pragma "nounroll";
	setp.eq.s32 	%p8, %r2, 0;
	add.f32 	%f25, %f41, 0f40000000;
	mul.f32 	%f26, %f41, 0f3F8147AE;
	selp.f32 	%f41, %f25, %f26, %p8;
	add.s32 	%r29, %r29, 1;
	setp.ne.s32 	%p9, %r29, 0;
	@%p9 bra 	$L__BB0_7;
	bra.uni 	$L__BB0_15;
$L__BB0_8:
	setp.lt.s32 	%p10, %r17, 1;
	@%p10 bra 	$L__BB0_15;
	and.b32  	%r5, %r17, 3;
	setp.lt.u32 	%p11, %r17, 4;
	@%p11 bra 	$L__BB0_12;
	and.b32  	%r21, %r17, 2147483644;
	neg.s32 	%r26, %r21;
$L__BB0_11:
	.pragma "nounroll";
	add.f32 	%f28, %f41, 0f40000000;
	fma.rn.f32 	%f29, %f28, 0f3F8147AE, 0f40000000;
	fma.rn.f32 	%f30, %f29, 0f3F8147AE, 0f40000000;
	fma.rn.f32 	%f31, %f30, 0f3F8147AE, 0f40000000;
	mul.f32 	%f41, %f31, 0f3F8147AE;
	add.s32 	%r26, %r26, 4;
	setp.eq.s32 	%p12, %r26, 0;
	@%p12 bra 	$L__BB0_12;
	bra.uni 	$L__BB0_11;
$L__BB0_12:
	setp.eq.s32 	%p13, %r5, 0;
	@%p13 bra 	$L__BB0_15;
	neg.s32 	%r28, %r5;
$L__BB0_14:
	.pragma "nounroll";
	add.f32 	%f32, %f41, 0f40000000;
	mul.f32 	%f41, %f32, 0f3F8147AE;
	add.s32 	%r28, %r28, 1;
	setp.eq.s32 	%p14, %r28, 0;
	@%p14 bra 	$L__BB0_15;
	bra.uni 	$L__BB0_14;
$L__BB0_15:
	// begin inline asm
	mov.u64 	%rd5, %clock64;
	// end inline asm
	setp.neu.f32 	%p15, %f41, 0f497423F0;
	@%p15 bra 	$L__BB0_17;
	add.u64 	%rd7, %SPL, 0;
	mov.b32 	%r22, 999999;
	st.local.u32 	[%rd7], %r22;
	ld.local.u32 	%r23, [%rd7];
$L__BB0_17:
	mov.u32 	%r24, %ctaid.x;
	or.b32  	%r25, %r1, %r24;
	setp.ne.s32 	%p16, %r25, 0;
	@%p16 bra 	$L__BB0_19;
	sub.s64 	%rd8, %rd5, %rd4;
	cvta.to.global.u64 	%rd9, %rd3;
	st.global.u64 	[%rd9], %rd8;
$L__BB0_19:
	ret;

}
	// .globl	_Z20bank_conflict_kerneliPxi
.visible .entry _Z20bank_conflict_kerneliPxi(
	.param .u32 _Z20bank_conflict_kerneliPxi_param_0,
	.param .u64 .ptr .align 1 _Z20bank_conflict_kerneliPxi_param_1,
	.param .u32 _Z20bank_conflict_kerneliPxi_param_2
)
{
	.reg .pred 	%p<12>;
	.reg .b32 	%r<89>;
	.reg .b64 	%rd<8>;
	// demoted variable
	.shared .align 4 .b8 _ZZ20bank_conflict_kerneliPxiE6s_data[4224];
	ld.param.u32 	%r40, [_Z20bank_conflict_kerneliPxi_param_0];
	ld.param.u64 	%rd3, [_Z20bank_conflict_kerneliPxi_param_1];
	ld.param.u32 	%r41, [_Z20bank_conflict_kerneliPxi_param_2];
	mov.u32 	%r1, %tid.x;
	mov.u32 	%r2, %ntid.x;
	add.s32 	%r42, %r1, %r2;
	max.u32 	%r43, %r42, 1056;
	setp.lt.u32 	%p1, %r42, 1056;
	selp.u32 	%r44, 1, 0, %p1;
	add.s32 	%r45, %r42, %r44;
	sub.s32 	%r46, %r43, %r45;
	div.u32 	%r47, %r46, %r2;
	add.s32 	%r3, %r47, %r44;
	and.b32  	%r48, %r3, 3;
	setp.eq.s32 	%p2, %r48, 3;
	mov.u32 	%r81, %r1;
	@%p2 bra 	$L__BB1_3;
	shl.b32 	%r49, %r1, 2;
	mov.u32 	%r50, _ZZ20bank_conflict_kerneliPxiE6s_data;
	add.s32 	%r79, %r50, %r49;
	shl.b32 	%r5, %r2, 2;
	add.s32 	%r51, %r3, 1;
	and.b32  	%r52, %r51, 3;
	neg.s32 	%r78, %r52;
	mov.u32 	%r81, %r1;
$L__BB1_2:
	.pragma "nounroll";
	st.volatile.shared.u32 	[%r79], %r81;
	add.s32 	%r81, %r81, %r2;
	add.s32 	%r79, %r79, %r5;
	add.s32 	%r78, %r78, 1;
	setp.ne.s32 	%p3, %r78, 0;
	@%p3 bra 	$L__BB1_2;
$L__BB1_3:
	setp.lt.u32 	%p4, %r3, 3;
	@%p4 bra 	$L__BB1_6;
	shl.b32 	%r53, %r2, 1;
	add.s32 	%r85, %r81, %r53;
	shl.b32 	%r15, %r2, 2;
	mad.lo.s32 	%r84, %r2, 3, %r81;
	add.s32 	%r83, %r2, %r81;
	shl.b32 	%r54, %r81, 2;
	mov.u32 	%r55, _ZZ20bank_conflict_kerneliPxiE6s_data;
	add.s32 	%r82, %r55, %r54;
	shl.b32 	%r19, %r2, 4;
	shl.b32 	%r20, %r2, 3;
	mul.lo.s32 	%r21, %r2, 12;
$L__BB1_5:
	st.volatile.shared.u32 	[%r82], %r81;
	add.s32 	%r56, %r81, %r2;
	add.s32 	%r57, %r82, %r15;
	st.volatile.shared.u32 	[%r57], %r83;
	add.s32 	%r58, %r56, %r2;
	add.s32 	%r59, %r82, %r20;
	st.volatile.shared.u32 	[%r59], %r85;
	add.s32 	%r60, %r58, %r2;
	add.s32 	%r61, %r82, %r21;
	st.volatile.shared.u32 	[%r61], %r84;
	add.s32 	%r81, %r60, %r2;
	add.s32 	%r85, %r85, %r15;
	add.s32 	%r84, %r84, %r15;
	add.s32 	%r83, %r83, %r15;
	add.s32 	%r82, %r82, %r19;
	setp.lt.u32 	%p5, %r81, 1056;
	@%p5 bra 	$L__BB1_5;
$L__BB1_6:
	bar.sync 	0;
	// begin inline asm
	mov.u64 	%rd4, %clock64;
	// end inline asm
	setp.lt.s32 	%p6, %r41, 1;
	@%p6 bra 	$L__BB1_13;
	mul.lo.s32 	%r62, %r40, %r1;
	shl.b32 	%r63, %r62, 2;
	mov.u32 	%r64, _ZZ20bank_conflict_kerneliPxiE6s_data;
	add.s32 	%r32, %r64, %r63;
	and.b32  	%r33, %r41, 3;
	setp.lt.u32 	%p7, %r41, 4;
	@%p7 bra 	$L__BB1_10;
	and.b32  	%r65, %r41, 2147483644;
	neg.s32 	%r87, %r65;
$L__BB1_9:
	.pragma "nounroll";
	ld.volatile.shared.u32 	%r66, [%r32];
	add.s32 	%r67, %r66, 1;
	st.volatile.shared.u32 	[%r32], %r67;
	ld.volatile.shared.u32 	%r68, [%r32];
	add.s32 	%r69, %r68, 1;
	st.volatile.shared.u32 	[%r32], %r69;
	ld.volatile.shared.u32 	%r70, [%r32];
	add.s32 	%r71, %r70, 1;
	st.volatile.shared.u32 	[%r32], %r71;
	ld.volatile.shared.u32 	%r72, [%r32];
	add.s32 	%r73, %r72, 1;
	st.volatile.shared.u32 	[%r32], %r73;
	add.s32 	%r87, %r87, 4;
	setp.ne.s32 	%p8, %r87, 0;
	@%p8 bra 	$L__BB1_9;
$L__BB1_10:
	setp.eq.s32 	%p9, %r33, 0;
	@%p9 bra 	$L__BB1_13;
	neg.s32 	%r88, %r33;
$L__BB1_12:
	.pragma "nounroll";
	ld.volatile.shared.u32 	%r74, [%r32];
	add.s32 	%r75, %r74, 1;
	st.volatile.shared.u32 	[%r32], %r75;
	add.s32 	%r88, %r88, 1;
	setp.ne.s32 	%p10, %r88, 0;
	@%p10 bra 	$L__BB1_12;
$L__BB1_13:
	// begin inline asm
	mov.u64 	%rd5, %clock64;
	// end inline asm
	mov.u32 	%r76, %ctaid.x;
	or.b32  	%r77, %r1, %r76;
	setp.ne.s32 	%p11, %r77, 0;
	@%p11 bra 	$L__BB1_15;
	sub.s64 	%rd6, %rd5, %rd4;
	cvta.to.global.u64 	%rd7, %rd3;
	st.global.u64 	[%rd7], %rd6;
$L__BB1_15:
	ret;

}


// ===== COMPILED SASS (sm_100) =====

	.target	sm_100

	.elftype	@"ET_EXEC"


//--------------------- .note.nv.tkinfo           --------------------------
	.section	.note.nv.tkinfo,"",@"SHT_NOTE"
	.sectionflags	@"SHF_NOTE_NV_TKINFO"
	.tkinfo
        /*0018*/ 	.word	0x00000002
        /*0030*/ 	.string	""
        /*0030*/ 	.string	"ptxas"
        /*0030*/ 	.string	"Cuda compilation tools, release 13.0, V13.0.88"
        /*0030*/ 	.string	"Build cuda_13.0.r13.0/compiler.36424714_0"
        /*0030*/ 	.string	"-arch sm_100 -m 64 "



//--------------------- .note.nv.cuinfo           --------------------------
	.section	.note.nv.cuinfo,"",@"SHT_NOTE"
	.sectionflags	@"SHF_NOTE_NV_CUINFO"
        /*0018*/ 	.short	0x0002
        /*001a*/ 	.short	0x0064
        /*001c*/ 	.short	0x0082
	.zero		2


//--------------------- .nv.info                  --------------------------
	.section	.nv.info,"",@"SHT_CUDA_INFO"
	.align	4


	//----- nvinfo : EIATTR_REGCOUNT
	.align		4
        /*0000*/ 	.byte	0x04, 0x2f
        /*0002*/ 	.short	(.L_1 - .L_0)
	.align		4
.L_0:
        /*0004*/ 	.word	index@(_Z22math_divergence_kerneliPxi)
        /*0008*/ 	.word	0x0000000a


	//----- nvinfo : EIATTR_FRAME_SIZE
	.align		4
.L_1:
        /*000c*/ 	.byte	0x04, 0x11
        /*000e*/ 	.short	(.L_3 - .L_2)
	.align		4
.L_2:
        /*0010*/ 	.word	index@(_Z22math_divergence_kerneliPxi)
        /*0014*/ 	.word	0x00000000


	//----- nvinfo : EIATTR_REGCOUNT
	.align		4
.L_3:
        /*0018*/ 	.byte	0x04, 0x2f
        /*001a*/ 	.short	(.L_5 - .L_4)
	.align		4
.L_4:
        /*001c*/ 	.word	index@(_Z20bank_conflict_kerneliPxi)
        /*0020*/ 	.word	0x0000000f


	//----- nvinfo : EIATTR_FRAME_SIZE
	.align		4
.L_5:
        /*0024*/ 	.byte	0x04, 0x11
        /*0026*/ 	.short	(.L_7 - .L_6)
	.align		4
.L_6:
        /*0028*/ 	.word	index@(_Z20bank_conflict_kerneliPxi)
        /*002c*/ 	.word	0x00000000


	//----- nvinfo : EIATTR_MIN_STACK_SIZE
	.align		4
.L_7:
        /*0030*/ 	.byte	0x04, 0x12
        /*0032*/ 	.short	(.L_9 - .L_8)
	.align		4
.L_8:
        /*0034*/ 	.word	index@(_Z20bank_conflict_kerneliPxi)
        /*0038*/ 	.word	0x00000000


	//----- nvinfo : EIATTR_MIN_STACK_SIZE
	.align		4
.L_9:
        /*003c*/ 	.byte	0x04, 0x12
        /*003e*/ 	.short	(.L_11 - .L_10)
	.align		4
.L_10:
        /*0040*/ 	.word	index@(_Z22math_divergence_kerneliPxi)
        /*0044*/ 	.word	0x00000000
.L_11:


//--------------------- .nv.compat                --------------------------
	.section	.nv.compat,"",@"SHT_CUDA_COMPAT_INFO"
	.align	4
        /*0000*/ 	.byte	0x02, 0x09, 0x00, 0x00, 0x02, 0x02, 0x01, 0x00, 0x02, 0x05, 0x05, 0x00, 0x03, 0x07, 0x01, 0x01
        /*0010*/ 	.byte	0x02, 0x03, 0x00, 0x00, 0x02, 0x06, 0x01, 0x00, 0x04, 0x0b, 0x08, 0x00, 0x09, 0x00, 0x00, 0x00
        /*0020*/ 	.byte	0x00, 0x00, 0x00, 0x00


//--------------------- .nv.info._Z20bank_conflict_kerneliPxi --------------------------
	.section	.nv.info._Z20bank_conflict_kerneliPxi,"",@"SHT_CUDA_INFO"
	.sectionflags	@""
	.align	4


	//----- nvinfo : EIATTR_CUDA_API_VERSION
	.align		4
        /*0000*/ 	.byte	0x04, 0x37
        /*0002*/ 	.short	(.L_13 - .L_12)
.L_12:
        /*0004*/ 	.word	0x00000082


	//----- nvinfo : EIATTR_KPARAM_INFO
	.align		4
.L_13:
        /*0008*/ 	.byte	0x04, 0x17
        /*000a*/ 	.short	(.L_15 - .L_14)
.L_14:
        /*000c*/ 	.word	0x00000000
        /*0010*/ 	.short	0x0002
        /*0012*/ 	.short	0x0010
        /*0014*/ 	.byte	0x00, 0xf0, 0x11, 0x00


	//----- nvinfo : EIATTR_KPARAM_INFO
	.align		4
.L_15:
        /*0018*/ 	.byte	0x04, 0x17
        /*001a*/ 	.short	(.L_17 - .L_16)
.L_16:
        /*001c*/ 	.word	0x00000000
        /*0020*/ 	.short	0x0001
        /*0022*/ 	.short	0x0008
        /*0024*/ 	.byte	0x00, 0xf5, 0x21, 0x00


	//----- nvinfo : EIATTR_KPARAM_INFO
	.align		4
.L_17:
        /*0028*/ 	.byte	0x04, 0x17
        /*002a*/ 	.short	(.L_19 - .L_18)
.L_18:
        /*002c*/ 	.word	0x00000000
        /*0030*/ 	.short	0x0000
        /*0032*/ 	.short	0x0000
        /*0034*/ 	.byte	0x00, 0xf0, 0x11, 0x00


	//----- nvinfo : EIATTR_SPARSE_MMA_MASK
	.align		4
.L_19:
        /*0038*/ 	.byte	0x03, 0x50
        /*003a*/ 	.short	0x0000


	//----- nvinfo : EIATTR_MAXREG_COUNT
	.align		4
        /*003c*/ 	.byte	0x03, 0x1b
        /*003e*/ 	.short	0x00ff


	//----- nvinfo : EIATTR_NUM_BARRIERS
	.align		4
        /*0040*/ 	.byte	0x02, 0x4c
        /*0042*/ 	.byte	0x01
	.zero		1


	//----- nvinfo : EIATTR_MERCURY_ISA_VERSION
	.align		4
        /*0044*/ 	.byte	0x03, 0x5f
        /*0046*/ 	.short	0x0101


	//----- nvinfo : EIATTR_VRC_CTA_INIT_COUNT
	.align		4
        /*0048*/ 	.byte	0x02, 0x4a
	.zero		1
	.zero		1


	//----- nvinfo : EIATTR_EXIT_INSTR_OFFSETS
	.align		4
        /*004c*/ 	.byte	0x04, 0x1c
        /*004e*/ 	.short	(.L_21 - .L_20)


	//   ....[0]....
.L_20:
        /*0050*/ 	.word	0x00000740


	//   ....[1]....
        /*0054*/ 	.word	0x000007a0


	//----- nvinfo : EIATTR_CRS_STACK_SIZE
	.align		4
.L_21:
        /*0058*/ 	.byte	0x04, 0x1e
        /*005a*/ 	.short	(.L_23 - .L_22)
.L_22:
        /*005c*/ 	.word	0x00000000


	//----- nvinfo : EIATTR_CBANK_PARAM_SIZE
	.align		4
.L_23:
        /*0060*/ 	.byte	0x03, 0x19
        /*0062*/ 	.short	0x0014


	//----- nvinfo : EIATTR_PARAM_CBANK
	.align		4
        /*0064*/ 	.byte	0x04, 0x0a
        /*0066*/ 	.short	(.L_25 - .L_24)
	.align		4
.L_24:
        /*0068*/ 	.word	index@(.nv.constant0._Z20bank_conflict_kerneliPxi)
        /*006c*/ 	.short	0x0380
        /*006e*/ 	.short	0x0014


	//----- nvinfo : EIATTR_SW_WAR
	.align		4
.L_25:
        /*0070*/ 	.byte	0x04, 0x36
        /*0072*/ 	.short	(.L_27 - .L_26)
.L_26:
        /*0074*/ 	.word	0x00000008
.L_27:


//--------------------- .nv.info._Z22math_divergence_kerneliPxi --------------------------
	.section	.nv.info._Z22math_divergence_kerneliPxi,"",@"SHT_CUDA_INFO"
	.sectionflags	@""
	.align	4


	//----- nvinfo : EIATTR_CUDA_API_VERSION
	.align		4
        /*0000*/ 	.byte	0x04, 0x37
        /*0002*/ 	.short	(.L_29 - .L_28)
.L_28:
        /*0004*/ 	.word	0x00000082


	//----- nvinfo : EIATTR_KPARAM_INFO
	.align		4
.L_29:
        /*0008*/ 	.byte	0x04, 0x17
        /*000a*/ 	.short	(.L_31 - .L_30)
.L_30:
        /*000c*/ 	.word	0x00000000
        /*0010*/ 	.short	0x0002
        /*0012*/ 	.short	0x0010
        /*0014*/ 	.byte	0x00, 0xf0, 0x11, 0x00


	//----- nvinfo : EIATTR_KPARAM_INFO
	.align		4
.L_31:
        /*0018*/ 	.byte	0x04, 0x17
        /*001a*/ 	.short	(.L_33 - .L_32)
.L_32:
        /*001c*/ 	.word	0x00000000
        /*0020*/ 	.short	0x0001
        /*0022*/ 	.short	0x0008
        /*0024*/ 	.byte	0x00, 0xf5, 0x21, 0x00


	//----- nvinfo : EIATTR_KPARAM_INFO
	.align		4
.L_33:
        /*0028*/ 	.byte	0x04, 0x17
        /*002a*/ 	.short	(.L_35 - .L_34)
.L_34:
        /*002c*/ 	.word	0x00000000
        /*0030*/ 	.short	0x0000
        /*0032*/ 	.short	0x0000
        /*0034*/ 	.byte	0x00, 0xf0, 0x11, 0x00


	//----- nvinfo : EIATTR_SPARSE_MMA_MASK
	.align		4
.L_35:
        /*0038*/ 	.byte	0x03, 0x50
        /*003a*/ 	.short	0x0000


	//----- nvinfo : EIATTR_MAXREG_COUNT
	.align		4
        /*003c*/ 	.byte	0x03, 0x1b
        /*003e*/ 	.short	0x00ff


	//----- nvinfo : EIATTR_MERCURY_ISA_VERSION
	.align		4
        /*0040*/ 	.byte	0x03, 0x5f
        /*0042*/ 	.short	0x0101


	//----- nvinfo : EIATTR_VRC_CTA_INIT_COUNT
	.align		4
        /*0044*/ 	.byte	0x02, 0x4a
	.zero		1
	.zero		1


	//----- nvinfo : EIATTR_EXIT_INSTR_OFFSETS
	.align		4
        /*0048*/ 	.byte	0x04, 0x1c
        /*004a*/ 	.short	(.L_37 - .L_36)


	//   ....[0]....
.L_36:
        /*004c*/ 	.word	0x00000060


	//   ....[1]....
        /*0050*/ 	.word	0x000000c0


	//----- nvinfo : EIATTR_CBANK_PARAM_SIZE
	.align		4
.L_37:
        /*0054*/ 	.byte	0x03, 0x19
        /*0056*/ 	.short	0x0014


	//----- nvinfo : EIATTR_PARAM_CBANK
	.align		4
        /*0058*/ 	.byte	0x04, 0x0a
        /*005a*/ 	.short	(.L_39 - .L_38)
	.align		4
.L_38:
        /*005c*/ 	.word	index@(.nv.constant0._Z22math_divergence_kerneliPxi)
        /*0060*/ 	.short	0x0380
        /*0062*/ 	.short	0x0014


	//----- nvinfo : EIATTR_SW_WAR
	.align		4
.L_39:
        /*0064*/ 	.byte	0x04, 0x36
        /*0066*/ 	.short	(.L_41 - .L_40)
.L_40:
        /*0068*/ 	.word	0x00000008
.L_41:


//--------------------- .nv.callgraph             --------------------------
	.section	.nv.callgraph,"",@"SHT_CUDA_CALLGRAPH"
	.align	4
	.sectionentsize	8
	.align		4
        /*0000*/ 	.word	0x00000000
	.align		4
        /*0004*/ 	.word	0xffffffff
	.align		4
        /*0008*/ 	.word	0x00000000
	.align		4
        /*000c*/ 	.word	0xfffffffe
	.align		4
        /*0010*/ 	.word	0x00000000
	.align		4
        /*0014*/ 	.word	0xfffffffd
	.align		4
        /*0018*/ 	.word	0x00000000
	.align		4
        /*001c*/ 	.word	0xfffffffc


//--------------------- .text._Z20bank_conflict_kerneliPxi --------------------------
	.section	.text._Z20bank_conflict_kerneliPxi,"ax",@progbits
	.align	128
        .global         _Z20bank_conflict_kerneliPxi
        .type           _Z20bank_conflict_kerneliPxi,@function
        .size           _Z20bank_conflict_kerneliPxi,(.L_x_12 - _Z20bank_conflict_kerneliPxi)
        .other          _Z20bank_conflict_kerneliPxi,@"STO_CUDA_ENTRY STV_DEFAULT"
_Z20bank_conflict_kerneliPxi:
.text._Z20bank_conflict_kerneliPxi:
[----:B------:R-:W-:Y:S08]  /*0000*/  LDC R1, c[0x0][0x37c] ;  /* 0x0000df00ff017b82 */ /* 0x000ff00000000800 */
[----:B------:R-:W0:Y:S01]  /*0010*/  LDC R3, c[0x0][0x360] ;  /* 0x0000d800ff037b82 */ /* 0x000e220000000800 */
[----:B------:R-:W1:Y:S01]  /*0020*/  S2R R0, SR_TID.X ;  /* 0x0000000000007919 */ /* 0x000e620000002100 */
[----:B------:R-:W-:Y:S01]  /*0030*/  BSSY.RECONVERGENT B0, `(.L_x_0) ;  /* 0x000002c000007945 */ /* 0x000fe20003800200 */
[----:B0-----:R-:W0:Y:S01]  /*0040*/  I2F.U32.RP R8, R3 ;  /* 0x0000000300087306 */ /* 0x001e220000209000 */
[----:B------:R-:W-:Y:S01]  /*0050*/  ISETP.NE.U32.AND P2, PT, R3, RZ, PT ;  /* 0x000000ff0300720c */ /* 0x000fe20003f45070 */
[----:B-1----:R-:W-:-:S05]  /*0060*/  IMAD.IADD R2, R0, 0x1, R3 ;  /* 0x0000000100027824 */ /* 0x002fca00078e0203 */
[C---:B------:R-:W-:Y:S01]  /*0070*/  ISETP.GE.U32.AND P0, PT, R2.reuse, 0x420, PT ;  /* 0x000004200200780c */ /* 0x040fe20003f06070 */
[----:B0-----:R-:W0:Y:S01]  /*0080*/  MUFU.RCP R8, R8 ;  /* 0x0000000800087308 */ /* 0x001e220000001000 */
[----:B------:R-:W-:Y:S01]  /*0090*/  VIMNMX.U32 R7, PT, PT, R2, 0x420, !PT ;  /* 0x0000042002077848 */ /* 0x000fe20007fe0000 */
[----:B0-----:R-:W-:-:S06]  /*00a0*/  VIADD R4, R8, 0xffffffe ;  /* 0x0ffffffe08047836 */ /* 0x001fcc0000000000 */
[----:B------:R0:W1:Y:S02]  /*00b0*/  F2I.FTZ.U32.TRUNC.NTZ R5, R4 ;  /* 0x0000000400057305 */ /* 0x000064000021f000 */
[----:B0-----:R-:W-:Y:S02]  /*00c0*/  HFMA2 R4, -RZ, RZ, 0, 0 ;  /* 0x00000000ff047431 */ /* 0x001fe400000001ff */
[----:B-1----:R-:W-:-:S04]  /*00d0*/  IMAD.MOV R6, RZ, RZ, -R5 ;  /* 0x000000ffff067224 */ /* 0x002fc800078e0a05 */
[----:B------:R-:W-:Y:S01]  /*00e0*/  IMAD R9, R6, R3, RZ ;  /* 0x0000000306097224 */ /* 0x000fe200078e02ff */
[----:B------:R-:W-:-:S03]  /*00f0*/  SEL R6, RZ, 0x1, P0 ;  /* 0x00000001ff067807 */ /* 0x000fc60000000000 */
[----:B------:R-:W-:Y:S01]  /*0100*/  IMAD.HI.U32 R5, R5, R9, R4 ;  /* 0x0000000905057227 */ /* 0x000fe200078e0004 */
[----:B------:R-:W-:-:S05]  /*0110*/  IADD3 R2, PT, PT, R7, -R2, -R6 ;  /* 0x8000000207027210 */ /* 0x000fca0007ffe806 */
[----:B------:R-:W-:-:S04]  /*0120*/  IMAD.HI.U32 R5, R5, R2, RZ ;  /* 0x0000000205057227 */ /* 0x000fc800078e00ff */
[----:B------:R-:W-:-:S04]  /*0130*/  IMAD.MOV R4, RZ, RZ, -R5 ;  /* 0x000000ffff047224 */ /* 0x000fc800078e0a05 */
[----:B------:R-:W-:-:S05]  /*0140*/  IMAD R2, R3, R4, R2 ;  /* 0x0000000403027224 */ /* 0x000fca00078e0202 */
[----:B------:R-:W-:-:S13]  /*0150*/  ISETP.GE.U32.AND P0, PT, R2, R3, PT ;  /* 0x000000030200720c */ /* 0x000fda0003f06070 */
[----:B------:R-:W-:Y:S02]  /*0160*/  @P0 IMAD.IADD R2, R2, 0x1, -R3 ;  /* 0x0000000102020824 */ /* 0x000fe400078e0a03 */
[----:B------:R-:W-:-:S03]  /*0170*/  @P0 VIADD R5, R5, 0x1 ;  /* 0x0000000105050836 */ /* 0x000fc60000000000 */
[----:B------:R-:W-:-:S13]  /*0180*/  ISETP.GE.U32.AND P1, PT, R2, R3, PT ;  /* 0x000000030200720c */ /* 0x000fda0003f26070 */
[----:B------:R-:W-:Y:S02]  /*0190*/  @P1 IADD3 R5, PT, PT, R5, 0x1, RZ ;  /* 0x0000000105051810 */ /* 0x000fe40007ffe0ff */
[----:B------:R-:W-:-:S05]  /*01a0*/  @!P2 LOP3.LUT R5, RZ, R3, RZ, 0x33, !PT ;  /* 0x00000003ff05a212 */ /* 0x000fca00078e33ff */
[----:B------:R-:W-:-:S05]  /*01b0*/  IMAD.IADD R5, R6, 0x1, R5 ;  /* 0x0000000106057824 */ /* 0x000fca00078e0205 */
[C---:B------:R-:W-:Y:S02]  /*01c0*/  LOP3.LUT R2, R5.reuse, 0x3, RZ, 0xc0, !PT ;  /* 0x0000000305027812 */ /* 0x040fe400078ec0ff */
[----:B------:R-:W-:Y:S02]  /*01d0*/  ISETP.GE.U32.AND P1, PT, R5, 0x3, PT ;  /* 0x000000030500780c */ /* 0x000fe40003f26070 */
[----:B------:R-:W-:Y:S01]  /*01e0*/  ISETP.NE.AND P0, PT, R2, 0x3, PT ;  /* 0x000000030200780c */ /* 0x000fe20003f05270 */
[----:B------:R-:W-:-:S12]  /*01f0*/  IMAD.MOV.U32 R2, RZ, RZ, R0 ;  /* 0x000000ffff027224 */ /* 0x000fd800078e0000 */
[----:B------:R-:W-:Y:S05]  /*0200*/  @!P0 BRA `(.L_x_1) ;  /* 0x0000000000388947 */ /* 0x000fea0003800000 */
[----:B------:R-:W0:Y:S01]  /*0210*/  S2UR UR5, SR_CgaCtaId ;  /* 0x00000000000579c3 */ /* 0x000e220000008800 */
[----:B------:R-:W-:Y:S01]  /*0220*/  VIADD R5, R5, 0x1 ;  /* 0x0000000105057836 */ /* 0x000fe20000000000 */
[----:B------:R-:W-:Y:S01]  /*0230*/  UMOV UR4, 0x400 ;  /* 0x0000040000047882 */ /* 0x000fe20000000000 */
[----:B------:R-:W-:-:S03]  /*0240*/  MOV R2, R0 ;  /* 0x0000000000027202 */ /* 0x000fc60000000f00 */
[----:B------:R-:W-:-:S05]  /*0250*/  LOP3.LUT R5, R5, 0x3, RZ, 0xc0, !PT ;  /* 0x0000000305057812 */ /* 0x000fca00078ec0ff */
[----:B------:R-:W-:Y:S01]  /*0260*/  IMAD.MOV R5, RZ, RZ, -R5 ;  /* 0x000000ffff057224 */ /* 0x000fe200078e0a05 */
[----:B0-----:R-:W-:-:S06]  /*0270*/  ULEA UR4, UR5, UR4, 0x18 ;  /* 0x0000000405047291 */ /* 0x001fcc000f8ec0ff */
[----:B------:R-:W-:-:S07]  /*0280*/  LEA R4, R0, UR4, 0x2 ;  /* 0x0000000400047c11 */ /* 0x000fce000f8e10ff */
.L_x_2:
[----:B------:R-:W-:Y:S01]  /*0290*/  VIADD R5, R5, 0x1 ;  /* 0x0000000105057836 */ /* 0x000fe20000000000 */
[----:B------:R0:W-:Y:S04]  /*02a0*/  STS [R4], R2 ;  /* 0x0000000204007388 */ /* 0x0001e80000000800 */
[----:B------:R-:W-:Y:S01]  /*02b0*/  ISETP.NE.AND P0, PT, R5, RZ, PT ;  /* 0x000000ff0500720c */ /* 0x000fe20003f05270 */
[C---:B0-----:R-:W-:Y:S01]  /*02c0*/  IMAD.IADD R2, R3.reuse, 0x1, R2 ;  /* 0x0000000103027824 */ /* 0x041fe200078e0202 */
[----:B------:R-:W-:-:S11]  /*02d0*/  LEA R4, R3, R4, 0x2 ;  /* 0x0000000403047211 */ /* 0x000fd600078e10ff */
[----:B------:R-:W-:Y:S05]  /*02e0*/  @P0 BRA `(.L_x_2) ;  /* 0xfffffffc00e80947 */ /* 0x000fea000383ffff */
.L_x_1:
[----:B------:R-:W-:Y:S05]  /*02f0*/  BSYNC.RECONVERGENT B0 ;  /* 0x0000000000007941 */ /* 0x000fea0003800200 */
.L_x_0:
[----:B------:R-:W-:Y:S04]  /*0300*/  BSSY.RECONVERGENT B0, `(.L_x_3) ;  /* 0x0000018000007945 */ /* 0x000fe80003800200 */
[----:B------:R-:W-:Y:S05]  /*0310*/  @!P1 BRA `(.L_x_4) ;  /* 0x0000000000589947 */ /* 0x000fea0003800000 */
[----:B------:R-:W0:Y:S01]  /*0320*/  S2UR UR5, SR_CgaCtaId ;  /* 0x00000000000579c3 */ /* 0x000e220000008800 */
[----:B------:R-:W-:Y:S01]  /*0330*/  UMOV UR4, 0x400 ;  /* 0x0000040000047882 */ /* 0x000fe20000000000 */
[C-C-:B------:R-:W-:Y:S02]  /*0340*/  IMAD R4, R3.reuse, 0x2, R2.reuse ;  /* 0x0000000203047824 */ /* 0x140fe400078e0202 */
[----:B------:R-:W-:Y:S02]  /*0350*/  IMAD R6, R3, 0x3, R2 ;  /* 0x0000000303067824 */ /* 0x000fe400078e0202 */
[----:B------:R-:W-:Y:S01]  /*0360*/  IMAD.IADD R8, R2, 0x1, R3 ;  /* 0x0000000102087824 */ /* 0x000fe200078e0203 */
[----:B0-----:R-:W-:-:S06]  /*0370*/  ULEA UR4, UR5, UR4, 0x18 ;  /* 0x0000000405047291 */ /* 0x001fcc000f8ec0ff */
[----:B------:R-:W-:-:S07]  /*0380*/  LEA R10, R2, UR4, 0x2 ;  /* 0x00000004020a7c11 */ /* 0x000fce000f8e10ff */
.L_x_5:
[C---:B------:R-:W-:Y:S01]  /*0390*/  IADD3 R12, PT, PT, R3.reuse, R2, R3 ;  /* 0x00000002030c7210 */ /* 0x040fe20007ffe003 */
[----:B------:R0:W-:Y:S01]  /*03a0*/  STS [R10], R2 ;  /* 0x000000020a007388 */ /* 0x0001e20000000800 */
[C-C-:B------:R-:W-:Y:S01]  /*03b0*/  IMAD R5, R3.reuse, 0x4, R10.reuse ;  /* 0x0000000403057824 */ /* 0x140fe200078e020a */
[C---:B------:R-:W-:Y:S01]  /*03c0*/  LEA R7, R3.reuse, R10, 0x3 ;  /* 0x0000000a03077211 */ /* 0x040fe200078e18ff */
[----:B------:R-:W-:-:S03]  /*03d0*/  IMAD R9, R3, 0xc, R10 ;  /* 0x0000000c03097824 */ /* 0x000fc600078e020a */
[----:B------:R1:W-:Y:S01]  /*03e0*/  STS [R5], R8 ;  /* 0x0000000805007388 */ /* 0x0003e20000000800 */
[----:B0-----:R-:W-:-:S03]  /*03f0*/  IADD3 R2, PT, PT, R3, R12, R3 ;  /* 0x0000000c03027210 */ /* 0x001fc60007ffe003 */
[----:B------:R0:W-:Y:S01]  /*0400*/  STS [R7], R4 ;  /* 0x0000000407007388 */ /* 0x0001e20000000800 */
[C---:B------:R-:W-:Y:S01]  /*0410*/  IMAD R10, R3.reuse, 0x10, R10 ;  /* 0x00000010030a7824 */ /* 0x040fe200078e020a */
[----:B------:R-:W-:Y:S02]  /*0420*/  ISETP.GE.U32.AND P0, PT, R2, 0x420, PT ;  /* 0x000004200200780c */ /* 0x000fe40003f06070 */
[----:B------:R2:W-:Y:S01]  /*0430*/  STS [R9], R6 ;  /* 0x0000000609007388 */ /* 0x0005e20000000800 */
[C---:B-1----:R-:W-:Y:S01]  /*0440*/  IMAD R8, R3.reuse, 0x4, R8 ;  /* 0x0000000403087824 */ /* 0x042fe200078e0208 */
[C---:B0-----:R-:W-:Y:S01]  /*0450*/  LEA R4, R3.reuse, R4, 0x2 ;  /* 0x0000000403047211 */ /* 0x041fe200078e10ff */
[----:B--2---:R-:W-:-:S08]  /*0460*/  IMAD R6, R3, 0x4, R6 ;  /* 0x0000000403067824 */ /* 0x004fd000078e0206 */
[----:B------:R-:W-:Y:S05]  /*0470*/  @!P0 BRA `(.L_x_5) ;  /* 0xfffffffc00c48947 */ /* 0x000fea000383ffff */
.L_x_4:
[----:B------:R-:W-:Y:S05]  /*0480*/  BSYNC.RECONVERGENT B0 ;  /* 0x0000000000007941 */ /* 0x000fea0003800200 */
.L_x_3:
[----:B------:R-:W-:Y:S01]  /*0490*/  BAR.SYNC.DEFER_BLOCKING 0x0 ;  /* 0x0000000000007b1d */ /* 0x000fe20000010000 */
[----:B------:R-:W-:-:S05]  /*04a0*/  CS2R R2, SR_CLOCKLO ;  /* 0x0000000000027805 */ /* 0x000fca0000015000 */
[----:B------:R-:W0:Y:S02]  /*04b0*/  LDCU UR5, c[0x0][0x390] ;  /* 0x00007200ff0577ac */ /* 0x000e240008000800 */
[----:B0-----:R-:W-:-:S09]  /*04c0*/  UISETP.GE.AND UP0, UPT, UR5, 0x1, UPT ;  /* 0x000000010500788c */ /* 0x001fd2000bf06270 */
[----:B------:R-:W-:Y:S05]  /*04d0*/  BRA.U !UP0, `(.L_x_6) ;  /* 0x00000001088c7547 */ /* 0x000fea000b800000 */
[----:B------:R-:W0:Y:S01]  /*04e0*/  S2UR UR7, SR_CgaCtaId ;  /* 0x00000000000779c3 */ /* 0x000e220000008800 */
[----:B------:R-:W1:Y:S01]  /*04f0*/  LDCU UR8, c[0x0][0x380] ;  /* 0x00007000ff0877ac */ /* 0x000e620008000800 */
[----:B------:R-:W-:Y:S01]  /*0500*/  UISETP.GE.U32.AND UP1, UPT, UR5, 0x4, UPT ;  /* 0x000000040500788c */ /* 0x000fe2000bf26070 */
[----:B------:R-:W-:Y:S01]  /*0510*/  UMOV UR6, 0x400 ;  /* 0x0000040000067882 */ /* 0x000fe20000000000 */
[----:B------:R-:W-:-:S04]  /*0520*/  ULOP3.LUT UR4, UR5, 0x3, URZ, 0xc0, !UPT ;  /* 0x0000000305047892 */ /* 0x000fc8000f8ec0ff */
[----:B------:R-:W-:Y:S01]  /*0530*/  UISETP.NE.AND UP0, UPT, UR4, URZ, UPT ;  /* 0x000000ff0400728c */ /* 0x000fe2000bf05270 */
[----:B-1----:R-:W-:Y:S01]  /*0540*/  IMAD R4, R0, UR8, RZ ;  /* 0x0000000800047c24 */ /* 0x002fe2000f8e02ff */
[----:B0-----:R-:W-:-:S06]  /*0550*/  ULEA UR6, UR7, UR6, 0x18 ;  /* 0x0000000607067291 */ /* 0x001fcc000f8ec0ff */
[----:B------:R-:W-:Y:S01]  /*0560*/  LEA R4, R4, UR6, 0x2 ;  /* 0x0000000604047c11 */ /* 0x000fe2000f8e10ff */
[----:B------:R-:W-:Y:S06]  /*0570*/  BRA.U !UP1, `(.L_x_7) ;  /* 0x0000000109447547 */ /* 0x000fec000b800000 */
[----:B------:R-:W-:-:S04]  /*0580*/  ULOP3.LUT UR5, UR5, 0x7ffffffc, URZ, 0xc0, !UPT ;  /* 0x7ffffffc05057892 */ /* 0x000fc8000f8ec0ff */
[----:B------:R-:W-:-:S12]  /*0590*/  UIADD3 UR5, UPT, UPT, -UR5, URZ, URZ ;  /* 0x000000ff05057290 */ /* 0x000fd8000fffe1ff */
.L_x_8:
[----:B0-----:R-:W0:Y:S01]  /*05a0*/  LDS R5, [R4] ;  /* 0x0000000004057984 */ /* 0x001e220000000800 */
[----:B------:R-:W-:-:S04]  /*05b0*/  UIADD3 UR5, UPT, UPT, UR5, 0x4, URZ ;  /* 0x0000000405057890 */ /* 0x000fc8000fffe0ff */
[----:B------:R-:W-:Y:S01]  /*05c0*/  UISETP.NE.AND UP1, UPT, UR5, URZ, UPT ;  /* 0x000000ff0500728c */ /* 0x000fe2000bf25270 */
[----:B0-----:R-:W-:-:S05]  /*05d0*/  VIADD R5, R5, 0x1 ;  /* 0x0000000105057836 */ /* 0x001fca0000000000 */
[----:B------:R-:W-:Y:S04]  /*05e0*/  STS [R4], R5 ;  /* 0x0000000504007388 */ /* 0x000fe80000000800 */
[----:B------:R-:W0:Y:S02]  /*05f0*/  LDS R6, [R4] ;  /* 0x0000000004067984 */ /* 0x000e240000000800 */
[----:B0-----:R-:W-:-:S05]  /*0600*/  IADD3 R7, PT, PT, R6, 0x1, RZ ;  /* 0x0000000106077810 */ /* 0x001fca0007ffe0ff */
[----:B------:R-:W-:Y:S04]  /*0610*/  STS [R4], R7 ;  /* 0x0000000704007388 */ /* 0x000fe80000000800 */
[----:B------:R-:W0:Y:S02]  /*0620*/  LDS R6, [R4] ;  /* 0x0000000004067984 */ /* 0x000e240000000800 */
[----:B0-----:R-:W-:-:S05]  /*0630*/  VIADD R9, R6, 0x1 ;  /* 0x0000000106097836 */ /* 0x001fca0000000000 */
[----:B------:R-:W-:Y:S04]  /*0640*/  STS [R4], R9 ;  /* 0x0000000904007388 */ /* 0x000fe80000000800 */
[----:B------:R-:W0:Y:S02]  /*0650*/  LDS R6, [R4] ;  /* 0x0000000004067984 */ /* 0x000e240000000800 */
[----:B0-----:R-:W-:-:S05]  /*0660*/  VIADD R11, R6, 0x1 ;  /* 0x00000001060b7836 */ /* 0x001fca0000000000 */
[----:B------:R0:W-:Y:S01]  /*0670*/  STS [R4], R11 ;  /* 0x0000000b04007388 */ /* 0x0001e20000000800 */
[----:B------:R-:W-:Y:S05]  /*0680*/  BRA.U UP1, `(.L_x_8) ;  /* 0xfffffffd01c47547 */ /* 0x000fea000b83ffff */
.L_x_7:
[----:B------:R-:W-:Y:S05]  /*0690*/  BRA.U !UP0, `(.L_x_6) ;  /* 0x00000001081c7547 */ /* 0x000fea000b800000 */
[----:B------:R-:W-:-:S12]  /*06a0*/  UIADD3 UR4, UPT, UPT, -UR4, URZ, URZ ;  /* 0x000000ff04047290 */ /* 0x000fd8000fffe1ff */
.L_x_9:
[----:B-1----:R-:W1:Y:S01]  /*06b0*/  LDS R5, [R4] ;  /* 0x0000000004057984 */ /* 0x002e620000000800 */
[----:B------:R-:W-:-:S04]  /*06c0*/  UIADD3 UR4, UPT, UPT, UR4, 0x1, URZ ;  /* 0x0000000104047890 */ /* 0x000fc8000fffe0ff */
[----:B------:R-:W-:Y:S01]  /*06d0*/  UISETP.NE.AND UP0, UPT, UR4, URZ, UPT ;  /* 0x000000ff0400728c */ /* 0x000fe2000bf05270 */
[----:B-1----:R-:W-:-:S05]  /*06e0*/  IADD3 R5, PT, PT, R5, 0x1, RZ ;  /* 0x0000000105057810 */ /* 0x002fca0007ffe0ff */
[----:B------:R1:W-:Y:S03]  /*06f0*/  STS [R4], R5 ;  /* 0x0000000504007388 */ /* 0x0003e60000000800 */
[----:B------:R-:W-:Y:S05]  /*0700*/  BRA.U UP0, `(.L_x_9) ;  /* 0xfffffffd00e87547 */ /* 0x000fea000b83ffff */
.L_x_6:
[----:B------:R-:W-:Y:S01]  /*0710*/  CS2R R6, SR_CLOCKLO ;  /* 0x0000000000067805 */ /* 0x000fe20000015000 */
[----:B------:R-:W2:Y:S02]  /*0720*/  S2UR UR4, SR_CTAID.X ;  /* 0x00000000000479c3 */ /* 0x000ea40000002500 */
[----:B--2---:R-:W-:-:S13]  /*0730*/  LOP3.LUT P0, RZ, R0, UR4, RZ, 0xfc, !PT ;  /* 0x0000000400ff7c12 */ /* 0x004fda000f80fcff */
[----:B------:R-:W-:Y:S05]  /*0740*/  @P0 EXIT ;  /* 0x000000000000094d */ /* 0x000fea0003800000 */
[----:B01----:R-:W0:Y:S01]  /*0750*/  LDC.64 R4, c[0x0][0x388] ;  /* 0x0000e200ff047b82 */ /* 0x003e220000000a00 */
[----:B------:R-:W0:Y:S01]  /*0760*/  LDCU.64 UR4, c[0x0][0x358] ;  /* 0x00006b00ff0477ac */ /* 0x000e220008000a00 */
[----:B------:R-:W-:-:S05]  /*0770*/  IADD3 R2, P0, PT, -R2, R6, RZ ;  /* 0x0000000602027210 */ /* 0x000fca0007f1e1ff */
[----:B------:R-:W-:-:S05]  /*0780*/  IMAD.X R3, R7, 0x1, ~R3, P0 ;  /* 0x0000000107037824 */ /* 0x000fca00000e0e03 */
[----:B0-----:R-:W-:Y:S01]  /*0790*/  STG.E.64 desc[UR4][R4.64], R2 ;  /* 0x0000000204007986 */ /* 0x001fe2000c101b04 */
[----:B------:R-:W-:Y:S05]  /*07a0*/  EXIT ;  /* 0x000000000000794d */ /* 0x000fea0003800000 */
.L_x_10:
[----:B------:R-:W-:-:S00]  /*07b0*/  BRA `(.L_x_10) ;  /* 0xfffffffc00fc7947 */ /* 0x000fc0000383ffff */
[----:B------:R-:W-:-:S00]  /*07c0*/  NOP ;  /* 0x0000000000007918 */ /* 0x000fc00000000000 */
        /* <DEDUP_REMOVED lines=11> */
.L_x_12:


//--------------------- .text._Z22math_divergence_kerneliPxi --------------------------
	.section	.text._Z22math_divergence_kerneliPxi,"ax",@progbits
	.align	128
        .global         _Z22math_divergence_kerneliPxi
        .type           _Z22math_divergence_kerneliPxi,@function
        .size           _Z22math_divergence_kerneliPxi,(.L_x_13 - _Z22math_divergence_kerneliPxi)
        .other          _Z22math_divergence_kerneliPxi,@"STO_CUDA_ENTRY STV_DEFAULT"
_Z22math_divergence_kerneliPxi:
.text._Z22math_divergence_kerneliPxi:
[----:B------:R-:W-:Y:S01]  /*0000*/  LDC R1, c[0x0][0x37c] ;  /* 0x0000df00ff017b82 */ /* 0x000fe20000000800 */
[----:B------:R-:W0:Y:S01]  /*0010*/  S2R R0, SR_TID.X ;  /* 0x0000000000007919 */ /* 0x000e220000002100 */
[----:B------:R-:W-:Y:S02]  /*0020*/  CS2R R4, SR_CLOCKLO ;  /* 0x0000000000047805 */ /* 0x000fe40000015000 */
[----:B------:R-:W-:-:S04]  /*0030*/  CS2R R6, SR_CLOCKLO ;  /* 0x0000000000067805 */ /* 0x000fc80000015000 */
[----:B------:R-:W0:Y:S02]  /*0040*/  S2UR UR4, SR_CTAID.X ;  /* 0x00000000000479c3 */ /* 0x000e240000002500 */
[----:B0-----:R-:W-:-:S13]  /*0050*/  LOP3.LUT P0, RZ, R0, UR4, RZ, 0xfc, !PT ;  /* 0x0000000400ff7c12 */ /* 0x001fda000f80fcff */
[----:B------:R-:W-:Y:S05]  /*0060*/  @P0 EXIT ;  /* 0x000000000000094d */ /* 0x000fea0003800000 */
[----:B------:R-:W0:Y:S01]  /*0070*/  LDC.64 R2, c[0x0][0x388] ;  /* 0x0000e200ff027b82 */ /* 0x000e220000000a00 */
[----:B------:R-:W0:Y:S01]  /*0080*/  LDCU.64 UR4, c[0x0][0x358] ;  /* 0x00006b00ff0477ac */ /* 0x000e220008000a00 */
[----:B------:R-:W-:-:S05]  /*0090*/  IADD3 R4, P0, PT, -R4, R6, RZ ;  /* 0x0000000604047210 */ /* 0x000fca0007f1e1ff */
[----:B------:R-:W-:-:S05]  /*00a0*/  IMAD.X R5, R7, 0x1, ~R5, P0 ;  /* 0x0000000107057824 */ /* 0x000fca00000e0e05 */
[----:B0-----:R-:W-:Y:S01]  /*00b0*/  STG.E.64 desc[UR4][R2.64], R4 ;  /* 0x0000000402007986 */ /* 0x001fe2000c101b04 */
[----:B------:R-:W-:Y:S05]  /*00c0*/  EXIT ;  /* 0x000000000000794d */ /* 0x000fea0003800000 */
.L_x_11:
        /* <DEDUP_REMOVED lines=11> */
.L_x_13:


//--------------------- .nv.shared._Z20bank_conflict_kerneliPxi --------------------------
	.section	.nv.shared._Z20bank_conflict_kerneliPxi,"aw",@nobits
	.sectionflags	@""
	.align	4
.nv.shared._Z20bank_conflict_kerneliPxi:
	.zero		5248


//--------------------- .nv.shared.reserved.0     --------------------------
	.section	.nv.shared.reserved.0,"aw",@nobits
	.weak		__nv_reservedSMEM_offset_0_alias
	.size		__nv_reservedSMEM_offset_0_alias, 0, 64
	.other		__nv_reservedSMEM_offset_0_alias,@"STO_CUDA_RESERVED_SHARED STV_DEFAULT"
__nv_reservedSMEM_offset_0_alias:
	.zero		0
	.zero		64


//--------------------- .nv.constant0._Z20bank_conflict_kerneliPxi --------------------------
	.section	.nv.constant0._Z20bank_conflict_kerneliPxi,"a",@progbits
	.sectionflags	@""
	.align	4
.nv.constant0._Z20bank_conflict_kerneliPxi:
	.zero		916


//--------------------- .nv.constant0._Z22math_divergence_kerneliPxi --------------------------
	.section	.nv.constant0._Z22math_divergence_kerneliPxi,"a",@progbits
	.sectionflags	@""
	.align	4
.nv.constant0._Z22math_divergence_kerneliPxi:
	.zero		916


//--------------------- SYMBOLS --------------------------

	.type		.nv.reservedSmem.offset0,@object
	.size		.nv.reservedSmem.offset0,0x4
	.type		.nv.reservedSmem.cap,@object
	.size		.nv.reservedSmem.cap,0x4
